	.headerflags	@"EF_CUDA_TEXMODE_UNIFIED EF_CUDA_64BIT_ADDRESS EF_CUDA_ACCELERATORS EF_CUDA_SM90 EF_CUDA_VIRTUAL_SM(EF_CUDA_SM90)"
	.elftype	@"ET_EXEC"


//--------------------- .nv.info                  --------------------------
	.section	.nv.info,"",@"SHT_CUDA_INFO"
	.align	4


	//----- nvinfo : EIATTR_REGCOUNT
	.align		4
        /*0000*/ 	.byte	0x04, 0x2f
        /*0002*/ 	.short	(.L_1 - .L_0)
	.align		4
.L_0:
        /*0004*/ 	.word	index@(triton_per_fused_mean_28)
        /*0008*/ 	.word	0x0000000f


	//----- nvinfo : EIATTR_MIN_STACK_SIZE
	.align		4
.L_1:
        /*000c*/ 	.byte	0x04, 0x12
        /*000e*/ 	.short	(.L_3 - .L_2)
	.align		4
.L_2:
        /*0010*/ 	.word	index@(triton_per_fused_mean_28)
        /*0014*/ 	.word	0x00000000


	//----- nvinfo : EIATTR_FRAME_SIZE
	.align		4
.L_3:
        /*0018*/ 	.byte	0x04, 0x11
        /*001a*/ 	.short	(.L_5 - .L_4)
	.align		4
.L_4:
        /*001c*/ 	.word	index@(triton_per_fused_mean_28)
        /*0020*/ 	.word	0x00000000


	//----- nvinfo : EIATTR_MIN_STACK_SIZE
	.align		4
.L_5:
        /*0024*/ 	.byte	0x04, 0x12
        /*0026*/ 	.short	(.L_7 - .L_6)
	.align		4
.L_6:
        /*0028*/ 	.word	index@(triton_per_fused_mean_28)
        /*002c*/ 	.word	0x00000000
.L_7:


//--------------------- .nv.info.triton_per_fused_mean_28 --------------------------
	.section	.nv.info.triton_per_fused_mean_28,"",@"SHT_CUDA_INFO"
	.sectionflags	@""
	.align	4


	//----- nvinfo : EIATTR_CUDA_API_VERSION
	.align		4
        /*0000*/ 	.byte	0x04, 0x37
        /*0002*/ 	.short	(.L_9 - .L_8)
.L_8:
        /*0004*/ 	.word	0x0000007c


	//----- nvinfo : EIATTR_KPARAM_INFO
	.align		4
.L_9:
        /*0008*/ 	.byte	0x04, 0x17
        /*000a*/ 	.short	(.L_11 - .L_10)
.L_10:
        /*000c*/ 	.word	0x00000000
        /*0010*/ 	.short	0x0003
        /*0012*/ 	.short	0x0014
        /*0014*/ 	.byte	0x00, 0xf0, 0x11, 0x00


	//----- nvinfo : EIATTR_KPARAM_INFO
	.align		4
.L_11:
        /*0018*/ 	.byte	0x04, 0x17
        /*001a*/ 	.short	(.L_13 - .L_12)
.L_12:
        /*001c*/ 	.word	0x00000000
        /*0020*/ 	.short	0x0002
        /*0022*/ 	.short	0x0010
        /*0024*/ 	.byte	0x00, 0xf0, 0x11, 0x00


	//----- nvinfo : EIATTR_KPARAM_INFO
	.align		4
.L_13:
        /*0028*/ 	.byte	0x04, 0x17
        /*002a*/ 	.short	(.L_15 - .L_14)
.L_14:
        /*002c*/ 	.word	0x00000000
        /*0030*/ 	.short	0x0001
        /*0032*/ 	.short	0x0008
        /*0034*/ 	.byte	0x00, 0xf4, 0x21, 0x00


	//----- nvinfo : EIATTR_KPARAM_INFO
	.align		4
.L_15:
        /*0038*/ 	.byte	0x04, 0x17
        /*003a*/ 	.short	(.L_17 - .L_16)
.L_16:
        /*003c*/ 	.word	0x00000000
        /*0040*/ 	.short	0x0000
        /*0042*/ 	.short	0x0000
        /*0044*/ 	.byte	0x00, 0xf4, 0x21, 0x00


	//----- nvinfo : EIATTR_SPARSE_MMA_MASK
	.align		4
.L_17:
        /*0048*/ 	.byte	0x03, 0x50
        /*004a*/ 	.short	0x0000


	//----- nvinfo : EIATTR_MAXREG_COUNT
	.align		4
        /*004c*/ 	.byte	0x03, 0x1b
        /*004e*/ 	.short	0x00ff


	//----- nvinfo : EIATTR_COOP_GROUP_MASK_REGIDS
	.align		4
        /*0050*/ 	.byte	0x04, 0x29
        /*0052*/ 	.short	(.L_19 - .L_18)


	//   ....[0]....
.L_18:
        /*0054*/ 	.word	0xffffffff


	//   ....[1]....
        /*0058*/ 	.word	0xffffffff


	//   ....[2]....
        /*005c*/ 	.word	0xffffffff


	//   ....[3]....
        /*0060*/ 	.word	0xffffffff


	//----- nvinfo : EIATTR_COOP_GROUP_INSTR_OFFSETS
	.align		4
.L_19:
        /*0064*/ 	.byte	0x04, 0x28
        /*0066*/ 	.short	(.L_21 - .L_20)


	//   ....[0]....
.L_20:
        /*0068*/ 	.word	0x00000150


	//   ....[1]....
        /*006c*/ 	.word	0x00000180


	//   ....[2]....
        /*0070*/ 	.word	0x000001b0


	//   ....[3]....
        /*0074*/ 	.word	0x000001e0


	//----- nvinfo : EIATTR_EXIT_INSTR_OFFSETS
	.align		4
.L_21:
        /*0078*/ 	.byte	0x04, 0x1c
        /*007a*/ 	.short	(.L_23 - .L_22)


	//   ....[0]....
.L_22:
        /*007c*/ 	.word	0x00000200


	//   ....[1]....
        /*0080*/ 	.word	0x00000230


	//----- nvinfo : EIATTR_REQNTID
	.align		4
.L_23:
        /*0084*/ 	.byte	0x04, 0x10
        /*0086*/ 	.short	(.L_25 - .L_24)
.L_24:
        /*0088*/ 	.word	0x00000040
        /*008c*/ 	.word	0x00000001
        /*0090*/ 	.word	0x00000001


	//----- nvinfo : EIATTR_CBANK_PARAM_SIZE
	.align		4
.L_25:
        /*0094*/ 	.byte	0x03, 0x19
        /*0096*/ 	.short	0x0018


	//----- nvinfo : EIATTR_PARAM_CBANK
	.align		4
        /*0098*/ 	.byte	0x04, 0x0a
        /*009a*/ 	.short	(.L_27 - .L_26)
	.align		4
.L_26:
        /*009c*/ 	.word	index@(.nv.constant0.triton_per_fused_mean_28)
        /*00a0*/ 	.short	0x0210
        /*00a2*/ 	.short	0x0018


	//----- nvinfo : EIATTR_SW_WAR
	.align		4
.L_27:
        /*00a4*/ 	.byte	0x04, 0x36
        /*00a6*/ 	.short	(.L_29 - .L_28)
.L_28:
        /*00a8*/ 	.word	0x00000008
.L_29:


//--------------------- .nv.callgraph             --------------------------
	.section	.nv.callgraph,"",@"SHT_CUDA_CALLGRAPH"
	.align	4
	.sectionentsize	8
	.align		4
        /*0000*/ 	.word	0x00000000
	.align		4
        /*0004*/ 	.word	0xffffffff
	.align		4
        /*0008*/ 	.word	0x00000000
	.align		4
        /*000c*/ 	.word	0xfffffffe
	.align		4
        /*0010*/ 	.word	0x00000000
	.align		4
        /*0014*/ 	.word	0xfffffffd
	.align		4
        /*0018*/ 	.word	0x00000000
	.align		4
        /*001c*/ 	.word	0xfffffffc


//--------------------- .text.triton_per_fused_mean_28 --------------------------
	.section	.text.triton_per_fused_mean_28,"ax",@progbits
	.sectionflags	@"SHF_BARRIERS=1"
	.align	128
        .global         triton_per_fused_mean_28
        .type           triton_per_fused_mean_28,@function
        .size           triton_per_fused_mean_28,(.L_x_1 - triton_per_fused_mean_28)
        .other          triton_per_fused_mean_28,@"STO_CUDA_ENTRY STV_DEFAULT"
triton_per_fused_mean_28:
.text.triton_per_fused_mean_28:
[----:B------:R-:W0:Y:S02]  /*0000*/  LDC R1, c[0x0][0x28] ;  /* 0x00000a00ff017b82 */ /* 0x000e240000000800 */
[----:B------:R-:W1:Y:S01]  /*0010*/  S2R R3, SR_CTAID.X ;  /* 0x0000000000037919 */ /* 0x000e620000002500 */
[----:B------:R-:W-:Y:S01]  /*0020*/  HFMA2.MMA R2, -RZ, RZ, 0, 0 ;  /* 0x00000000ff027435 */ /* 0x000fe200000001ff */
[----:B------:R-:W2:Y:S01]  /*0030*/  LDC.64 R4, c[0x0][0x218] ;  /* 0x00008600ff047b82 */ /* 0x000ea20000000a00 */
[----:B------:R-:W-:Y:S01]  /*0040*/  ULDC.64 UR4, c[0x0][0x208] ;  /* 0x0000820000047ab9 */ /* 0x000fe20000000a00 */
[----:B------:R-:W3:Y:S07]  /*0050*/  S2R R12, SR_TID.X ;  /* 0x00000000000c7919 */ /* 0x000eee0000002100 */
[C---:B-1----:R-:W-:Y:S01]  /*0060*/  IMAD.HI R0, R3.reuse, -0x77777777, R2 ;  /* 0x8888888903007827 */ /* 0x042fe200078e0202 */
[----:B------:R-:W-:-:S04]  /*0070*/  ISETP.GE.AND P0, PT, R3, 0x1e0, PT ;  /* 0x000001e00300780c */ /* 0x000fc80003f06270 */
[----:B------:R-:W-:-:S04]  /*0080*/  SHF.R.U32.HI R7, RZ, 0x1f, R0 ;  /* 0x0000001fff077819 */ /* 0x000fc80000011600 */
[----:B------:R-:W-:Y:S02]  /*0090*/  LEA.HI.SX32 R7, R0, R7, 0x1a ;  /* 0x0000000700077211 */ /* 0x000fe400078fd2ff */
[----:B---3--:R-:W-:-:S03]  /*00a0*/  LOP3.LUT R0, R12, 0xf, RZ, 0xc0, !PT ;  /* 0x0000000f0c007812 */ /* 0x008fc600078ec0ff */
[----:B------:R-:W-:-:S04]  /*00b0*/  IMAD R9, R7, -0x78, R3 ;  /* 0xffffff8807097824 */ /* 0x000fc800078e0203 */
[----:B------:R-:W-:-:S04]  /*00c0*/  IMAD R0, R0, 0x78, R9 ;  /* 0x0000007800007824 */ /* 0x000fc800078e0209 */
[----:B------:R-:W-:Y:S01]  /*00d0*/  IMAD R7, R7, 0x780, R0 ;  /* 0x0000078007077824 */ /* 0x000fe200078e0200 */
[----:B------:R-:W-:-:S03]  /*00e0*/  MOV R0, RZ ;  /* 0x000000ff00007202 */ /* 0x000fc60000000f00 */
[----:B--2---:R-:W-:-:S05]  /*00f0*/  IMAD.WIDE R4, R7, 0x4, R4 ;  /* 0x0000000407047825 */ /* 0x004fca00078e0204 */
[----:B------:R-:W2:Y:S01]  /*0100*/  @!P0 LDG.E R0, desc[UR4][R4.64] ;  /* 0x0000000404008981 */ /* 0x000ea2000c1e1900 */
[----:B------:R-:W-:Y:S01]  /*0110*/  BAR.SYNC.DEFER_BLOCKING 0x0 ;  /* 0x0000000000007b1d */ /* 0x000fe20000010000 */
[----:B--2---:R-:W-:-:S04]  /*0120*/  SEL R0, R0, RZ, !P0 ;  /* 0x000000ff00007207 */ /* 0x004fc80004000000 */
[----:B------:R-:W-:Y:S02]  /*0130*/  FSEL R0, R0, RZ, !P0 ;  /* 0x000000ff00007208 */ /* 0x000fe40004000000 */
[----:B------:R-:W-:-:S03]  /*0140*/  LOP3.LUT P0, RZ, R12, 0x3f, RZ, 0xc0, !PT ;  /* 0x0000003f0cff7812 */ /* 0x000fc6000780c0ff */
[----:B------:R-:W1:Y:S01]  /*0150*/  SHFL.BFLY PT, R7, R0, 0x8, 0x1f ;  /* 0x0d001f0000077f89 */ /* 0x000e6200000e0000 */
[----:B------:R-:W-:Y:S01]  /*0160*/  ISETP.LT.AND P0, PT, R3, 0x1e0, !P0 ;  /* 0x000001e00300780c */ /* 0x000fe20004701270 */
[----:B-1----:R-:W-:-:S05]  /*0170*/  FADD R8, R0, R7 ;  /* 0x0000000700087221 */ /* 0x002fca0000000000 */
[----:B------:R-:W1:Y:S02]  /*0180*/  SHFL.BFLY PT, R7, R8, 0x4, 0x1f ;  /* 0x0c801f0008077f89 */ /* 0x000e6400000e0000 */
[----:B-1----:R-:W-:Y:S02]  /*0190*/  FADD R9, R8, R7 ;  /* 0x0000000708097221 */ /* 0x002fe40000000000 */
[----:B------:R-:W1:Y:S03]  /*01a0*/  LDC.64 R6, c[0x0][0x210] ;  /* 0x00008400ff067b82 */ /* 0x000e660000000a00 */
[----:B------:R-:W2:Y:S02]  /*01b0*/  SHFL.BFLY PT, R2, R9, 0x2, 0x1f ;  /* 0x0c401f0009027f89 */ /* 0x000ea400000e0000 */
[----:B--2---:R-:W-:Y:S01]  /*01c0*/  FADD R10, R9, R2 ;  /* 0x00000002090a7221 */ /* 0x004fe20000000000 */
[----:B-1----:R-:W-:-:S04]  /*01d0*/  IMAD.WIDE R2, R3, 0x4, R6 ;  /* 0x0000000403027825 */ /* 0x002fc800078e0206 */
[----:B------:R-:W1:Y:S02]  /*01e0*/  SHFL.BFLY PT, R11, R10, 0x1, 0x1f ;  /* 0x0c201f000a0b7f89 */ /* 0x000e6400000e0000 */
[----:B-1----:R-:W-:Y:S01]  /*01f0*/  FADD R11, R10, R11 ;  /* 0x0000000b0a0b7221 */ /* 0x002fe20000000000 */
[----:B------:R-:W-:Y:S06]  /*0200*/  @!P0 EXIT ;  /* 0x000000000000894d */ /* 0x000fec0003800000 */
[----:B------:R-:W-:-:S05]  /*0210*/  FMUL R11, R11, 0.0625 ;  /* 0x3d8000000b0b7820 */ /* 0x000fca0000400000 */
[----:B------:R-:W-:Y:S01]  /*0220*/  STG.E desc[UR4][R2.64], R11 ;  /* 0x0000000b02007986 */ /* 0x000fe2000c101904 */
[----:B------:R-:W-:Y:S05]  /*0230*/  EXIT ;  /* 0x000000000000794d */ /* 0x000fea0003800000 */
.L_x_0:
[----:B------:R-:W-:-:S00]  /*0240*/  BRA `(.L_x_0) ;  /* 0xfffffffc00fc7947 */ /* 0x000fc0000383ffff */
[----:B------:R-:W-:-:S00]  /*0250*/  NOP ;  /* 0x0000000000007918 */ /* 0x000fc00000000000 */
        /* <DEDUP_REMOVED lines=10> */
.L_x_1:


//--------------------- .nv.constant0.triton_per_fused_mean_28 --------------------------
	.section	.nv.constant0.triton_per_fused_mean_28,"a",@progbits
	.sectionflags	@""
	.align	4
.nv.constant0.triton_per_fused_mean_28:
	.zero		552
